//
// Generated by NVIDIA NVVM Compiler
//
// Compiler Build ID: CL-36424714
// Cuda compilation tools, release 13.0, V13.0.88
// Based on NVVM 20.0.0
//

.version 9.0
.target sm_100
.address_size 64

	// .globl	_Z6matAddPiS_S_
.extern .func  (.param .b32 func_retval0) vprintf
(
	.param .b64 vprintf_param_0,
	.param .b64 vprintf_param_1
)
;
.global .align 1 .b8 $str[39] = {91, 37, 100, 93, 91, 37, 100, 93, 61, 37, 100, 9, 40, 120, 41, 9, 37, 100, 9, 37, 100, 9, 37, 100, 9, 40, 121, 41, 9, 37, 100, 9, 37, 100, 9, 37, 100, 10};

.visible .entry _Z6matAddPiS_S_(
	.param .u64 .ptr .align 1 _Z6matAddPiS_S__param_0,
	.param .u64 .ptr .align 1 _Z6matAddPiS_S__param_1,
	.param .u64 .ptr .align 1 _Z6matAddPiS_S__param_2
)
{
	.local .align 8 .b8 	__local_depot0[40];
	.reg .b64 	%SP;
	.reg .b64 	%SPL;
	.reg .b32 	%r<16>;
	.reg .b64 	%rd<15>;

	mov.u64 	%SPL, __local_depot0;
	cvta.local.u64 	%SP, %SPL;
	ld.param.u64 	%rd1, [_Z6matAddPiS_S__param_0];
	ld.param.u64 	%rd2, [_Z6matAddPiS_S__param_1];
	ld.param.u64 	%rd3, [_Z6matAddPiS_S__param_2];
	cvta.to.global.u64 	%rd4, %rd3;
	cvta.to.global.u64 	%rd5, %rd2;
	cvta.to.global.u64 	%rd6, %rd1;
	add.u64 	%rd7, %SP, 0;
	add.u64 	%rd8, %SPL, 0;
	mov.u32 	%r1, %ctaid.x;
	mov.u32 	%r2, %ntid.x;
	mov.u32 	%r3, %tid.x;
	mad.lo.s32 	%r4, %r1, %r2, %r3;
	mov.u32 	%r5, %ctaid.y;
	mov.u32 	%r6, %ntid.y;
	mov.u32 	%r7, %tid.y;
	mad.lo.s32 	%r8, %r5, %r6, %r7;
	shl.b32 	%r9, %r4, 2;
	add.s32 	%r10, %r9, %r8;
	st.local.v2.u32 	[%rd8], {%r4, %r8};
	st.local.v2.u32 	[%rd8+8], {%r10, %r3};
	st.local.v2.u32 	[%rd8+16], {%r1, %r2};
	st.local.v2.u32 	[%rd8+24], {%r7, %r5};
	st.local.u32 	[%rd8+32], %r6;
	mov.u64 	%rd9, $str;
	cvta.global.u64 	%rd10, %rd9;
	{ // callseq 0, 0
	.param .b64 param0;
	st.param.b64 	[param0], %rd10;
	.param .b64 param1;
	st.param.b64 	[param1], %rd7;
	.param .b32 retval0;
	call.uni (retval0), 
	vprintf, 
	(
	param0, 
	param1
	);
	ld.param.b32 	%r11, [retval0];
	} // callseq 0
	mul.wide.s32 	%rd11, %r10, 4;
	add.s64 	%rd12, %rd6, %rd11;
	ld.global.u32 	%r13, [%rd12];
	add.s64 	%rd13, %rd5, %rd11;
	ld.global.u32 	%r14, [%rd13];
	add.s32 	%r15, %r14, %r13;
	add.s64 	%rd14, %rd4, %rd11;
	st.global.u32 	[%rd14], %r15;
	ret;

}
	// .globl	_Z6vecAddPiS_S_
.visible .entry _Z6vecAddPiS_S_(
	.param .u64 .ptr .align 1 _Z6vecAddPiS_S__param_0,
	.param .u64 .ptr .align 1 _Z6vecAddPiS_S__param_1,
	.param .u64 .ptr .align 1 _Z6vecAddPiS_S__param_2
)
{
	.reg .pred 	%p<2>;
	.reg .b32 	%r<8>;
	.reg .b64 	%rd<11>;

	ld.param.u64 	%rd1, [_Z6vecAddPiS_S__param_0];
	ld.param.u64 	%rd2, [_Z6vecAddPiS_S__param_1];
	ld.param.u64 	%rd3, [_Z6vecAddPiS_S__param_2];
	mov.u32 	%r2, %ctaid.x;
	mov.u32 	%r3, %ntid.x;
	mov.u32 	%r4, %tid.x;
	mad.lo.s32 	%r1, %r2, %r3, %r4;
	setp.gt.s32 	%p1, %r1, 15;
	@%p1 bra 	$L__BB1_2;
	cvta.to.global.u64 	%rd4, %rd1;
	cvta.to.global.u64 	%rd5, %rd2;
	cvta.to.global.u64 	%rd6, %rd3;
	mul.wide.s32 	%rd7, %r1, 4;
	add.s64 	%rd8, %rd4, %rd7;
	ld.global.u32 	%r5, [%rd8];
	add.s64 	%rd9, %rd5, %rd7;
	ld.global.u32 	%r6, [%rd9];
	add.s32 	%r7, %r6, %r5;
	add.s64 	%rd10, %rd6, %rd7;
	st.global.u32 	[%rd10], %r7;
$L__BB1_2:
	ret;

}


// ===== COMPILED SASS (sm_100) =====

	.target	sm_100

	.elftype	@"ET_EXEC"


//--------------------- .note.nv.tkinfo           --------------------------
	.section	.note.nv.tkinfo,"",@"SHT_NOTE"
	.sectionflags	@"SHF_NOTE_NV_TKINFO"
	.tkinfo
        /*0018*/ 	.word	0x00000002
        /*0030*/ 	.string	""
        /*0030*/ 	.string	"ptxas"
        /*0030*/ 	.string	"Cuda compilation tools, release 13.0, V13.0.88"
        /*0030*/ 	.string	"Build cuda_13.0.r13.0/compiler.36424714_0"
        /*0030*/ 	.string	"-arch sm_100 -m 64 "



//--------------------- .note.nv.cuinfo           --------------------------
	.section	.note.nv.cuinfo,"",@"SHT_NOTE"
	.sectionflags	@"SHF_NOTE_NV_CUINFO"
        /*0018*/ 	.short	0x0002
        /*001a*/ 	.short	0x0064
        /*001c*/ 	.short	0x0082
	.zero		2


//--------------------- .nv.info                  --------------------------
	.section	.nv.info,"",@"SHT_CUDA_INFO"
	.align	4


	//----- nvinfo : EIATTR_REGCOUNT
	.align		4
        /*0000*/ 	.byte	0x04, 0x2f
        /*0002*/ 	.short	(.L_2 - .L_1)
	.align		4
.L_1:
        /*0004*/ 	.word	index@(_Z6matAddPiS_S_)
        /*0008*/ 	.word	0x00000018


	//----- nvinfo : EIATTR_FRAME_SIZE
	.align		4
.L_2:
        /*000c*/ 	.byte	0x04, 0x11
        /*000e*/ 	.short	(.L_4 - .L_3)
	.align		4
.L_3:
        /*0010*/ 	.word	index@(_Z6matAddPiS_S_)
        /*0014*/ 	.word	0x00000028


	//----- nvinfo : EIATTR_REGCOUNT
	.align		4
.L_4:
        /*0018*/ 	.byte	0x04, 0x2f
        /*001a*/ 	.short	(.L_6 - .L_5)
	.align		4
.L_5:
        /*001c*/ 	.word	index@(_Z6vecAddPiS_S_)
        /*0020*/ 	.word	0x0000000c


	//----- nvinfo : EIATTR_FRAME_SIZE
	.align		4
.L_6:
        /*0024*/ 	.byte	0x04, 0x11
        /*0026*/ 	.short	(.L_8 - .L_7)
	.align		4
.L_7:
        /*0028*/ 	.word	index@(_Z6vecAddPiS_S_)
        /*002c*/ 	.word	0x00000000


	//----- nvinfo : EIATTR_MIN_STACK_SIZE
	.align		4
.L_8:
        /*0030*/ 	.byte	0x04, 0x12
        /*0032*/ 	.short	(.L_10 - .L_9)
	.align		4
.L_9:
        /*0034*/ 	.word	index@(_Z6vecAddPiS_S_)
        /*0038*/ 	.word	0x00000000


	//----- nvinfo : EIATTR_MIN_STACK_SIZE
	.align		4
.L_10:
        /*003c*/ 	.byte	0x04, 0x12
        /*003e*/ 	.short	(.L_12 - .L_11)
	.align		4
.L_11:
        /*0040*/ 	.word	index@(_Z6matAddPiS_S_)
        /*0044*/ 	.word	0x00000028
.L_12:


//--------------------- .nv.compat                --------------------------
	.section	.nv.compat,"",@"SHT_CUDA_COMPAT_INFO"
	.align	4
        /*0000*/ 	.byte	0x02, 0x09, 0x00, 0x00, 0x02, 0x02, 0x01, 0x00, 0x02, 0x05, 0x05, 0x00, 0x03, 0x07, 0x01, 0x01
        /*0010*/ 	.byte	0x02, 0x03, 0x00, 0x00, 0x02, 0x06, 0x01, 0x00, 0x04, 0x0b, 0x08, 0x00, 0x09, 0x00, 0x00, 0x00
        /*0020*/ 	.byte	0x00, 0x00, 0x00, 0x00


//--------------------- .nv.info._Z6vecAddPiS_S_  --------------------------
	.section	.nv.info._Z6vecAddPiS_S_,"",@"SHT_CUDA_INFO"
	.sectionflags	@""
	.align	4


	//----- nvinfo : EIATTR_CUDA_API_VERSION
	.align		4
        /*0000*/ 	.byte	0x04, 0x37
        /*0002*/ 	.short	(.L_14 - .L_13)
.L_13:
        /*0004*/ 	.word	0x00000082


	//----- nvinfo : EIATTR_KPARAM_INFO
	.align		4
.L_14:
        /*0008*/ 	.byte	0x04, 0x17
        /*000a*/ 	.short	(.L_16 - .L_15)
.L_15:
        /*000c*/ 	.word	0x00000000
        /*0010*/ 	.short	0x0002
        /*0012*/ 	.short	0x0010
        /*0014*/ 	.byte	0x00, 0xf5, 0x21, 0x00


	//----- nvinfo : EIATTR_KPARAM_INFO
	.align		4
.L_16:
        /*0018*/ 	.byte	0x04, 0x17
        /*001a*/ 	.short	(.L_18 - .L_17)
.L_17:
        /*001c*/ 	.word	0x00000000
        /*0020*/ 	.short	0x0001
        /*0022*/ 	.short	0x0008
        /*0024*/ 	.byte	0x00, 0xf5, 0x21, 0x00


	//----- nvinfo : EIATTR_KPARAM_INFO
	.align		4
.L_18:
        /*0028*/ 	.byte	0x04, 0x17
        /*002a*/ 	.short	(.L_20 - .L_19)
.L_19:
        /*002c*/ 	.word	0x00000000
        /*0030*/ 	.short	0x0000
        /*0032*/ 	.short	0x0000
        /*0034*/ 	.byte	0x00, 0xf5, 0x21, 0x00


	//----- nvinfo : EIATTR_SPARSE_MMA_MASK
	.align		4
.L_20:
        /*0038*/ 	.byte	0x03, 0x50
        /*003a*/ 	.short	0x0000


	//----- nvinfo : EIATTR_MAXREG_COUNT
	.align		4
        /*003c*/ 	.byte	0x03, 0x1b
        /*003e*/ 	.short	0x00ff


	//----- nvinfo : EIATTR_MERCURY_ISA_VERSION
	.align		4
        /*0040*/ 	.byte	0x03, 0x5f
        /*0042*/ 	.short	0x0101


	//----- nvinfo : EIATTR_VRC_CTA_INIT_COUNT
	.align		4
        /*0044*/ 	.byte	0x02, 0x4a
	.zero		1
	.zero		1


	//----- nvinfo : EIATTR_EXIT_INSTR_OFFSETS
	.align		4
        /*0048*/ 	.byte	0x04, 0x1c
        /*004a*/ 	.short	(.L_22 - .L_21)


	//   ....[0]....
.L_21:
        /*004c*/ 	.word	0x00000060


	//   ....[1]....
        /*0050*/ 	.word	0x00000120


	//----- nvinfo : EIATTR_CBANK_PARAM_SIZE
	.align		4
.L_22:
        /*0054*/ 	.byte	0x03, 0x19
        /*0056*/ 	.short	0x0018


	//----- nvinfo : EIATTR_PARAM_CBANK
	.align		4
        /*0058*/ 	.byte	0x04, 0x0a
        /*005a*/ 	.short	(.L_24 - .L_23)
	.align		4
.L_23:
        /*005c*/ 	.word	index@(.nv.constant0._Z6vecAddPiS_S_)
        /*0060*/ 	.short	0x0380
        /*0062*/ 	.short	0x0018


	//----- nvinfo : EIATTR_SW_WAR
	.align		4
.L_24:
        /*0064*/ 	.byte	0x04, 0x36
        /*0066*/ 	.short	(.L_26 - .L_25)
.L_25:
        /*0068*/ 	.word	0x00000008
.L_26:


//--------------------- .nv.info._Z6matAddPiS_S_  --------------------------
	.section	.nv.info._Z6matAddPiS_S_,"",@"SHT_CUDA_INFO"
	.sectionflags	@""
	.align	4


	//----- nvinfo : EIATTR_CUDA_API_VERSION
	.align		4
        /*0000*/ 	.byte	0x04, 0x37
        /*0002*/ 	.short	(.L_28 - .L_27)
.L_27:
        /*0004*/ 	.word	0x00000082


	//----- nvinfo : EIATTR_KPARAM_INFO
	.align		4
.L_28:
        /*0008*/ 	.byte	0x04, 0x17
        /*000a*/ 	.short	(.L_30 - .L_29)
.L_29:
        /*000c*/ 	.word	0x00000000
        /*0010*/ 	.short	0x0002
        /*0012*/ 	.short	0x0010
        /*0014*/ 	.byte	0x00, 0xf5, 0x21, 0x00


	//----- nvinfo : EIATTR_KPARAM_INFO
	.align		4
.L_30:
        /*0018*/ 	.byte	0x04, 0x17
        /*001a*/ 	.short	(.L_32 - .L_31)
.L_31:
        /*001c*/ 	.word	0x00000000
        /*0020*/ 	.short	0x0001
        /*0022*/ 	.short	0x0008
        /*0024*/ 	.byte	0x00, 0xf5, 0x21, 0x00


	//----- nvinfo : EIATTR_KPARAM_INFO
	.align		4
.L_32:
        /*0028*/ 	.byte	0x04, 0x17
        /*002a*/ 	.short	(.L_34 - .L_33)
.L_33:
        /*002c*/ 	.word	0x00000000
        /*0030*/ 	.short	0x0000
        /*0032*/ 	.short	0x0000
        /*0034*/ 	.byte	0x00, 0xf5, 0x21, 0x00


	//----- nvinfo : EIATTR_SPARSE_MMA_MASK
	.align		4
.L_34:
        /*0038*/ 	.byte	0x03, 0x50
        /*003a*/ 	.short	0x0000


	//----- nvinfo : EIATTR_MAXREG_COUNT
	.align		4
        /*003c*/ 	.byte	0x03, 0x1b
        /*003e*/ 	.short	0x00ff


	//----- nvinfo : EIATTR_EXTERNS
	.align		4
        /*0040*/ 	.byte	0x04, 0x0f
        /*0042*/ 	.short	(.L_36 - .L_35)


	//   ....[0]....
	.align		4
.L_35:
        /*0044*/ 	.word	index@(vprintf)


	//----- nvinfo : EIATTR_MERCURY_ISA_VERSION
	.align		4
.L_36:
        /*0048*/ 	.byte	0x03, 0x5f
        /*004a*/ 	.short	0x0101


	//----- nvinfo : EIATTR_VRC_CTA_INIT_COUNT
	.align		4
        /*004c*/ 	.byte	0x02, 0x4a
	.zero		1
	.zero		1


	//----- nvinfo : EIATTR_SYSCALL_OFFSETS
	.align		4
        /*0050*/ 	.byte	0x04, 0x46
        /*0052*/ 	.short	(.L_38 - .L_37)


	//   ....[0]....
.L_37:
        /*0054*/ 	.word	0x000001b0


	//----- nvinfo : EIATTR_EXIT_INSTR_OFFSETS
	.align		4
.L_38:
        /*0058*/ 	.byte	0x04, 0x1c
        /*005a*/ 	.short	(.L_40 - .L_39)


	//   ....[0]....
.L_39:
        /*005c*/ 	.word	0x00000260


	//----- nvinfo : EIATTR_CBANK_PARAM_SIZE
	.align		4
.L_40:
        /*0060*/ 	.byte	0x03, 0x19
        /*0062*/ 	.short	0x0018


	//----- nvinfo : EIATTR_PARAM_CBANK
	.align		4
        /*0064*/ 	.byte	0x04, 0x0a
        /*0066*/ 	.short	(.L_42 - .L_41)
	.align		4
.L_41:
        /*0068*/ 	.word	index@(.nv.constant0._Z6matAddPiS_S_)
        /*006c*/ 	.short	0x0380
        /*006e*/ 	.short	0x0018


	//----- nvinfo : EIATTR_SW_WAR
	.align		4
.L_42:
        /*0070*/ 	.byte	0x04, 0x36
        /*0072*/ 	.short	(.L_44 - .L_43)
.L_43:
        /*0074*/ 	.word	0x00000008
.L_44:


//--------------------- .nv.callgraph             --------------------------
	.section	.nv.callgraph,"",@"SHT_CUDA_CALLGRAPH"
	.align	4
	.sectionentsize	8
	.align		4
        /*0000*/ 	.word	0x00000000
	.align		4
        /*0004*/ 	.word	0xffffffff
	.align		4
        /*0008*/ 	.word	index@(_Z6matAddPiS_S_)
	.align		4
        /*000c*/ 	.word	index@(vprintf)
	.align		4
        /*0010*/ 	.word	0x00000000
	.align		4
        /*0014*/ 	.word	0xfffffffe
	.align		4
        /*0018*/ 	.word	0x00000000
	.align		4
        /*001c*/ 	.word	0xfffffffd
	.align		4
        /*0020*/ 	.word	0x00000000
	.align		4
        /*0024*/ 	.word	0xfffffffc


//--------------------- .nv.constant4             --------------------------
	.section	.nv.constant4,"a",@progbits
	.align	8
	.align		8
.nv.constant4:
        /*0000*/ 	.dword	$str
	.align		8
        /*0008*/ 	.dword	vprintf


//--------------------- .text._Z6vecAddPiS_S_     --------------------------
	.section	.text._Z6vecAddPiS_S_,"ax",@progbits
	.align	128
        .global         _Z6vecAddPiS_S_
        .type           _Z6vecAddPiS_S_,@function
        .size           _Z6vecAddPiS_S_,(.L_x_3 - _Z6vecAddPiS_S_)
        .other          _Z6vecAddPiS_S_,@"STO_CUDA_ENTRY STV_DEFAULT"
_Z6vecAddPiS_S_:
.text._Z6vecAddPiS_S_:
[----:B------:R-:W-:Y:S01]  /*0000*/  LDC R1, c[0x0][0x37c] ;  /* 0x0000df00ff017b82 */ /* 0x000fe20000000800 */
[----:B------:R-:W0:Y:S07]  /*0010*/  S2R R0, SR_TID.X ;  /* 0x0000000000007919 */ /* 0x000e2e0000002100 */
[----:B------:R-:W0:Y:S08]  /*0020*/  S2UR UR4, SR_CTAID.X ;  /* 0x00000000000479c3 */ /* 0x000e300000002500 */
[----:B------:R-:W0:Y:S02]  /*0030*/  LDC R9, c[0x0][0x360] ;  /* 0x0000d800ff097b82 */ /* 0x000e240000000800 */
[----:B0-----:R-:W-:-:S05]  /*0040*/  IMAD R9, R9, UR4, R0 ;  /* 0x0000000409097c24 */ /* 0x001fca000f8e0200 */
[----:B------:R-:W-:-:S13]  /*0050*/  ISETP.GT.AND P0, PT, R9, 0xf, PT ;  /* 0x0000000f0900780c */ /* 0x000fda0003f04270 */
[----:B------:R-:W-:Y:S05]  /*0060*/  @P0 EXIT ;  /* 0x000000000000094d */ /* 0x000fea0003800000 */
[----:B------:R-:W0:Y:S01]  /*0070*/  LDC.64 R2, c[0x0][0x380] ;  /* 0x0000e000ff027b82 */ /* 0x000e220000000a00 */
[----:B------:R-:W1:Y:S07]  /*0080*/  LDCU.64 UR4, c[0x0][0x358] ;  /* 0x00006b00ff0477ac */ /* 0x000e6e0008000a00 */
[----:B------:R-:W2:Y:S08]  /*0090*/  LDC.64 R4, c[0x0][0x388] ;  /* 0x0000e200ff047b82 */ /* 0x000eb00000000a00 */
[----:B------:R-:W3:Y:S01]  /*00a0*/  LDC.64 R6, c[0x0][0x390] ;  /* 0x0000e400ff067b82 */ /* 0x000ee20000000a00 */
[----:B0-----:R-:W-:-:S06]  /*00b0*/  IMAD.WIDE R2, R9, 0x4, R2 ;  /* 0x0000000409027825 */ /* 0x001fcc00078e0202 */
[----:B-1----:R-:W4:Y:S01]  /*00c0*/  LDG.E R2, desc[UR4][R2.64] ;  /* 0x0000000402027981 */ /* 0x002f22000c1e1900 */
[----:B--2---:R-:W-:-:S06]  /*00d0*/  IMAD.WIDE R4, R9, 0x4, R4 ;  /* 0x0000000409047825 */ /* 0x004fcc00078e0204 */
[----:B------:R-:W4:Y:S01]  /*00e0*/  LDG.E R5, desc[UR4][R4.64] ;  /* 0x0000000404057981 */ /* 0x000f22000c1e1900 */
[----:B---3--:R-:W-:Y:S01]  /*00f0*/  IMAD.WIDE R6, R9, 0x4, R6 ;  /* 0x0000000409067825 */ /* 0x008fe200078e0206 */
[----:B----4-:R-:W-:-:S05]  /*0100*/  IADD3 R9, PT, PT, R2, R5, RZ ;  /* 0x0000000502097210 */ /* 0x010fca0007ffe0ff */
[----:B------:R-:W-:Y:S01]  /*0110*/  STG.E desc[UR4][R6.64], R9 ;  /* 0x0000000906007986 */ /* 0x000fe2000c101904 */
[----:B------:R-:W-:Y:S05]  /*0120*/  EXIT ;  /* 0x000000000000794d */ /* 0x000fea0003800000 */
.L_x_0:
[----:B------:R-:W-:-:S00]  /*0130*/  BRA `(.L_x_0) ;  /* 0xfffffffc00fc7947 */ /* 0x000fc0000383ffff */
[----:B------:R-:W-:-:S00]  /*0140*/  NOP ;  /* 0x0000000000007918 */ /* 0x000fc00000000000 */
        /* <DEDUP_REMOVED lines=11> */
.L_x_3:


//--------------------- .text._Z6matAddPiS_S_     --------------------------
	.section	.text._Z6matAddPiS_S_,"ax",@progbits
	.align	128
        .global         _Z6matAddPiS_S_
        .type           _Z6matAddPiS_S_,@function
        .size           _Z6matAddPiS_S_,(.L_x_4 - _Z6matAddPiS_S_)
        .other          _Z6matAddPiS_S_,@"STO_CUDA_ENTRY STV_DEFAULT"
_Z6matAddPiS_S_:
.text._Z6matAddPiS_S_:
[----:B------:R-:W0:Y:S01]  /*0000*/  LDC R1, c[0x0][0x37c] ;  /* 0x0000df00ff017b82 */ /* 0x000e220000000800 */
[----:B------:R-:W1:Y:S01]  /*0010*/  S2R R7, SR_CTAID.Y ;  /* 0x0000000000077919 */ /* 0x000e620000002600 */
[----:B------:R-:W2:Y:S06]  /*0020*/  LDCU UR5, c[0x0][0x2fc] ;  /* 0x00005f80ff0577ac */ /* 0x000eac0008000800 */
[----:B------:R-:W3:Y:S01]  /*0030*/  LDC R5, c[0x0][0x360] ;  /* 0x0000d800ff057b82 */ /* 0x000ee20000000800 */
[----:B0-----:R-:W-:Y:S01]  /*0040*/  IADD3 R1, PT, PT, R1, -0x28, RZ ;  /* 0xffffffd801017810 */ /* 0x001fe20007ffe0ff */
[----:B------:R-:W3:Y:S01]  /*0050*/  S2R R4, SR_CTAID.X ;  /* 0x0000000000047919 */ /* 0x000ee20000002500 */
[----:B------:R-:W-:Y:S01]  /*0060*/  MOV R0, 0x8 ;  /* 0x0000000800007802 */ /* 0x000fe20000000f00 */
[----:B------:R-:W0:Y:S01]  /*0070*/  LDCU UR4, c[0x0][0x2f8] ;  /* 0x00005f00ff0477ac */ /* 0x000e220008000800 */
[----:B------:R-:W4:Y:S03]  /*0080*/  S2R R3, SR_TID.X ;  /* 0x0000000000037919 */ /* 0x000f260000002100 */
[----:B------:R-:W5:Y:S01]  /*0090*/  LDC R12, c[0x0][0x364] ;  /* 0x0000d900ff0c7b82 */ /* 0x000f620000000800 */
[----:B------:R-:W2:Y:S01]  /*00a0*/  LDCU.64 UR6, c[0x4][URZ] ;  /* 0x01000000ff0677ac */ /* 0x000ea20008000a00 */
[----:B------:R-:W1:Y:S01]  /*00b0*/  S2R R6, SR_TID.Y ;  /* 0x0000000000067919 */ /* 0x000e620000002200 */
[----:B------:R-:W0:Y:S05]  /*00c0*/  LDCU.64 UR36, c[0x0][0x358] ;  /* 0x00006b00ff2477ac */ /* 0x000e2a0008000a00 */
[----:B------:R0:W0:Y:S01]  /*00d0*/  LDC.64 R10, c[0x4][R0] ;  /* 0x01000000000a7b82 */ /* 0x0000220000000a00 */
[----:B-----5:R-:W-:Y:S04]  /*00e0*/  STL [R1+0x20], R12 ;  /* 0x0000200c01007387 */ /* 0x020fe80000100800 */
[----:B---3--:R2:W-:Y:S01]  /*00f0*/  STL.64 [R1+0x10], R4 ;  /* 0x0000100401007387 */ /* 0x0085e20000100a00 */
[----:B----4-:R-:W-:-:S02]  /*0100*/  IMAD R8, R4, R5, R3 ;  /* 0x0000000504087224 */ /* 0x010fc400078e0203 */
[----:B-1----:R-:W-:Y:S01]  /*0110*/  IMAD R9, R7, R12, R6 ;  /* 0x0000000c07097224 */ /* 0x002fe200078e0206 */
[----:B------:R0:W-:Y:S04]  /*0120*/  STL.64 [R1+0x18], R6 ;  /* 0x0000180601007387 */ /* 0x0001e80000100a00 */
[----:B------:R-:W-:Y:S01]  /*0130*/  LEA R2, R8, R9, 0x2 ;  /* 0x0000000908027211 */ /* 0x000fe200078e10ff */
[----:B------:R1:W-:Y:S01]  /*0140*/  STL.64 [R1], R8 ;  /* 0x0000000801007387 */ /* 0x0003e20000100a00 */
[----:B--2---:R-:W-:Y:S01]  /*0150*/  MOV R4, UR6 ;  /* 0x0000000600047c02 */ /* 0x004fe20008000f00 */
[----:B------:R-:W-:Y:S02]  /*0160*/  IMAD.U32 R5, RZ, RZ, UR7 ;  /* 0x00000007ff057e24 */ /* 0x000fe4000f8e00ff */
[----:B------:R1:W-:Y:S01]  /*0170*/  STL.64 [R1+0x8], R2 ;  /* 0x0000080201007387 */ /* 0x0003e20000100a00 */
[----:B0-----:R-:W-:-:S04]  /*0180*/  IADD3 R6, P0, PT, R1, UR4, RZ ;  /* 0x0000000401067c10 */ /* 0x001fc8000ff1e0ff */
[----:B------:R-:W-:-:S09]  /*0190*/  IADD3.X R7, PT, PT, RZ, UR5, RZ, P0, !PT ;  /* 0x00000005ff077c10 */ /* 0x000fd200087fe4ff */
[----:B------:R-:W-:-:S07]  /*01a0*/  LEPC R20, `(.L_x_1) ;  /* 0x000000001014794e */ /* 0x000fce0000000000 */
[----:B-1----:R-:W-:Y:S05]  /*01b0*/  CALL.ABS.NOINC R10 ;  /* 0x000000000a007343 */ /* 0x002fea0003c00000 */
.L_x_1:
[----:B------:R-:W0:Y:S08]  /*01c0*/  LDC.64 R4, c[0x0][0x380] ;  /* 0x0000e000ff047b82 */ /* 0x000e300000000a00 */
[----:B------:R-:W1:Y:S08]  /*01d0*/  LDC.64 R6, c[0x0][0x388] ;  /* 0x0000e200ff067b82 */ /* 0x000e700000000a00 */
[----:B------:R-:W2:Y:S01]  /*01e0*/  LDC.64 R8, c[0x0][0x390] ;  /* 0x0000e400ff087b82 */ /* 0x000ea20000000a00 */
[----:B0-----:R-:W-:-:S06]  /*01f0*/  IMAD.WIDE R4, R2, 0x4, R4 ;  /* 0x0000000402047825 */ /* 0x001fcc00078e0204 */
[----:B------:R-:W3:Y:S01]  /*0200*/  LDG.E R4, desc[UR36][R4.64] ;  /* 0x0000002404047981 */ /* 0x000ee2000c1e1900 */
[----:B-1----:R-:W-:-:S06]  /*0210*/  IMAD.WIDE R6, R2, 0x4, R6 ;  /* 0x0000000402067825 */ /* 0x002fcc00078e0206 */
[----:B------:R-:W3:Y:S01]  /*0220*/  LDG.E R7, desc[UR36][R6.64] ;  /* 0x0000002406077981 */ /* 0x000ee2000c1e1900 */
[----:B--2---:R-:W-:-:S04]  /*0230*/  IMAD.WIDE R2, R2, 0x4, R8 ;  /* 0x0000000402027825 */ /* 0x004fc800078e0208 */
[----:B---3--:R-:W-:-:S05]  /*0240*/  IMAD.IADD R9, R4, 0x1, R7 ;  /* 0x0000000104097824 */ /* 0x008fca00078e0207 */
[----:B------:R-:W-:Y:S01]  /*0250*/  STG.E desc[UR36][R2.64], R9 ;  /* 0x0000000902007986 */ /* 0x000fe2000c101924 */
[----:B------:R-:W-:Y:S05]  /*0260*/  EXIT ;  /* 0x000000000000794d */ /* 0x000fea0003800000 */
.L_x_2:
        /* <DEDUP_REMOVED lines=9> */
.L_x_4:


//--------------------- .nv.global.init           --------------------------
	.section	.nv.global.init,"aw",@progbits
.nv.global.init:
	.type		$str,@object
	.size		$str,(.L_0 - $str)
$str:
        /*0000*/ 	.byte	0x5b, 0x25, 0x64, 0x5d, 0x5b, 0x25, 0x64, 0x5d, 0x3d, 0x25, 0x64, 0x09, 0x28, 0x78, 0x29, 0x09
        /*0010*/ 	.byte	0x25, 0x64, 0x09, 0x25, 0x64, 0x09, 0x25, 0x64, 0x09, 0x28, 0x79, 0x29, 0x09, 0x25, 0x64, 0x09
        /*0020*/ 	.byte	0x25, 0x64, 0x09, 0x25, 0x64, 0x0a, 0x00
.L_0:


//--------------------- .nv.shared.reserved.0     --------------------------
	.section	.nv.shared.reserved.0,"aw",@nobits
	.weak		__nv_reservedSMEM_offset_0_alias
	.size		__nv_reservedSMEM_offset_0_alias, 0, 64
	.other		__nv_reservedSMEM_offset_0_alias,@"STO_CUDA_RESERVED_SHARED STV_DEFAULT"
__nv_reservedSMEM_offset_0_alias:
	.zero		0
	.zero		64


//--------------------- .nv.constant0._Z6vecAddPiS_S_ --------------------------
	.section	.nv.constant0._Z6vecAddPiS_S_,"a",@progbits
	.sectionflags	@""
	.align	4
.nv.constant0._Z6vecAddPiS_S_:
	.zero		920


//--------------------- .nv.constant0._Z6matAddPiS_S_ --------------------------
	.section	.nv.constant0._Z6matAddPiS_S_,"a",@progbits
	.sectionflags	@""
	.align	4
.nv.constant0._Z6matAddPiS_S_:
	.zero		920


//--------------------- SYMBOLS --------------------------

	.type		.nv.reservedSmem.offset0,@object
	.size		.nv.reservedSmem.offset0,0x4
	.type		vprintf,@function
